	.headerflags	@"EF_CUDA_TEXMODE_UNIFIED EF_CUDA_64BIT_ADDRESS EF_CUDA_ACCELERATORS EF_CUDA_SM90 EF_CUDA_VIRTUAL_SM(EF_CUDA_SM90)"
	.elftype	@"ET_EXEC"


//--------------------- .nv.info                  --------------------------
	.section	.nv.info,"",@"SHT_CUDA_INFO"
	.align	4


	//----- nvinfo : EIATTR_REGCOUNT
	.align		4
        /*0000*/ 	.byte	0x04, 0x2f
        /*0002*/ 	.short	(.L_1 - .L_0)
	.align		4
.L_0:
        /*0004*/ 	.word	index@(triton_poi_fused_clone_1)
        /*0008*/ 	.word	0x0000000c


	//----- nvinfo : EIATTR_MIN_STACK_SIZE
	.align		4
.L_1:
        /*000c*/ 	.byte	0x04, 0x12
        /*000e*/ 	.short	(.L_3 - .L_2)
	.align		4
.L_2:
        /*0010*/ 	.word	index@(triton_poi_fused_clone_1)
        /*0014*/ 	.word	0x00000000


	//----- nvinfo : EIATTR_FRAME_SIZE
	.align		4
.L_3:
        /*0018*/ 	.byte	0x04, 0x11
        /*001a*/ 	.short	(.L_5 - .L_4)
	.align		4
.L_4:
        /*001c*/ 	.word	index@(triton_poi_fused_clone_1)
        /*0020*/ 	.word	0x00000000


	//----- nvinfo : EIATTR_MIN_STACK_SIZE
	.align		4
.L_5:
        /*0024*/ 	.byte	0x04, 0x12
        /*0026*/ 	.short	(.L_7 - .L_6)
	.align		4
.L_6:
        /*0028*/ 	.word	index@(triton_poi_fused_clone_1)
        /*002c*/ 	.word	0x00000000
.L_7:


//--------------------- .nv.info.triton_poi_fused_clone_1 --------------------------
	.section	.nv.info.triton_poi_fused_clone_1,"",@"SHT_CUDA_INFO"
	.sectionflags	@""
	.align	4


	//----- nvinfo : EIATTR_CUDA_API_VERSION
	.align		4
        /*0000*/ 	.byte	0x04, 0x37
        /*0002*/ 	.short	(.L_9 - .L_8)
.L_8:
        /*0004*/ 	.word	0x0000007c


	//----- nvinfo : EIATTR_KPARAM_INFO
	.align		4
.L_9:
        /*0008*/ 	.byte	0x04, 0x17
        /*000a*/ 	.short	(.L_11 - .L_10)
.L_10:
        /*000c*/ 	.word	0x00000000
        /*0010*/ 	.short	0x0003
        /*0012*/ 	.short	0x0014
        /*0014*/ 	.byte	0x00, 0xf0, 0x11, 0x00


	//----- nvinfo : EIATTR_KPARAM_INFO
	.align		4
.L_11:
        /*0018*/ 	.byte	0x04, 0x17
        /*001a*/ 	.short	(.L_13 - .L_12)
.L_12:
        /*001c*/ 	.word	0x00000000
        /*0020*/ 	.short	0x0002
        /*0022*/ 	.short	0x0010
        /*0024*/ 	.byte	0x00, 0xf0, 0x11, 0x00


	//----- nvinfo : EIATTR_KPARAM_INFO
	.align		4
.L_13:
        /*0028*/ 	.byte	0x04, 0x17
        /*002a*/ 	.short	(.L_15 - .L_14)
.L_14:
        /*002c*/ 	.word	0x00000000
        /*0030*/ 	.short	0x0001
        /*0032*/ 	.short	0x0008
        /*0034*/ 	.byte	0x00, 0xf4, 0x21, 0x00


	//----- nvinfo : EIATTR_KPARAM_INFO
	.align		4
.L_15:
        /*0038*/ 	.byte	0x04, 0x17
        /*003a*/ 	.short	(.L_17 - .L_16)
.L_16:
        /*003c*/ 	.word	0x00000000
        /*0040*/ 	.short	0x0000
        /*0042*/ 	.short	0x0000
        /*0044*/ 	.byte	0x00, 0xf4, 0x21, 0x00


	//----- nvinfo : EIATTR_SPARSE_MMA_MASK
	.align		4
.L_17:
        /*0048*/ 	.byte	0x03, 0x50
        /*004a*/ 	.short	0x0000


	//----- nvinfo : EIATTR_MAXREG_COUNT
	.align		4
        /*004c*/ 	.byte	0x03, 0x1b
        /*004e*/ 	.short	0x00ff


	//----- nvinfo : EIATTR_EXIT_INSTR_OFFSETS
	.align		4
        /*0050*/ 	.byte	0x04, 0x1c
        /*0052*/ 	.short	(.L_19 - .L_18)


	//   ....[0]....
.L_18:
        /*0054*/ 	.word	0x000001d0


	//   ....[1]....
        /*0058*/ 	.word	0x000001f0


	//----- nvinfo : EIATTR_REQNTID
	.align		4
.L_19:
        /*005c*/ 	.byte	0x04, 0x10
        /*005e*/ 	.short	(.L_21 - .L_20)
.L_20:
        /*0060*/ 	.word	0x00000020
        /*0064*/ 	.word	0x00000001
        /*0068*/ 	.word	0x00000001


	//----- nvinfo : EIATTR_CBANK_PARAM_SIZE
	.align		4
.L_21:
        /*006c*/ 	.byte	0x03, 0x19
        /*006e*/ 	.short	0x0018


	//----- nvinfo : EIATTR_PARAM_CBANK
	.align		4
        /*0070*/ 	.byte	0x04, 0x0a
        /*0072*/ 	.short	(.L_23 - .L_22)
	.align		4
.L_22:
        /*0074*/ 	.word	index@(.nv.constant0.triton_poi_fused_clone_1)
        /*0078*/ 	.short	0x0210
        /*007a*/ 	.short	0x0018


	//----- nvinfo : EIATTR_SW_WAR
	.align		4
.L_23:
        /*007c*/ 	.byte	0x04, 0x36
        /*007e*/ 	.short	(.L_25 - .L_24)
.L_24:
        /*0080*/ 	.word	0x00000008
.L_25:


//--------------------- .nv.callgraph             --------------------------
	.section	.nv.callgraph,"",@"SHT_CUDA_CALLGRAPH"
	.align	4
	.sectionentsize	8
	.align		4
        /*0000*/ 	.word	0x00000000
	.align		4
        /*0004*/ 	.word	0xffffffff
	.align		4
        /*0008*/ 	.word	0x00000000
	.align		4
        /*000c*/ 	.word	0xfffffffe
	.align		4
        /*0010*/ 	.word	0x00000000
	.align		4
        /*0014*/ 	.word	0xfffffffd
	.align		4
        /*0018*/ 	.word	0x00000000
	.align		4
        /*001c*/ 	.word	0xfffffffc


//--------------------- .text.triton_poi_fused_clone_1 --------------------------
	.section	.text.triton_poi_fused_clone_1,"ax",@progbits
	.align	128
        .global         triton_poi_fused_clone_1
        .type           triton_poi_fused_clone_1,@function
        .size           triton_poi_fused_clone_1,(.L_x_1 - triton_poi_fused_clone_1)
        .other          triton_poi_fused_clone_1,@"STO_CUDA_ENTRY STV_DEFAULT"
triton_poi_fused_clone_1:
.text.triton_poi_fused_clone_1:
[----:B------:R-:W0:Y:S02]  /*0000*/  LDC R1, c[0x0][0x28] ;  /* 0x00000a00ff017b82 */ /* 0x000e240000000800 */
[----:B------:R-:W1:Y:S01]  /*0010*/  S2R R8, SR_TID.X ;  /* 0x0000000000087919 */ /* 0x000e620000002100 */
[----:B------:R-:W2:Y:S01]  /*0020*/  S2UR UR4, SR_CTAID.Y ;  /* 0x00000000000479c3 */ /* 0x000ea20000002600 */
[----:B------:R-:W-:Y:S01]  /*0030*/  IMAD.MOV.U32 R9, RZ, RZ, RZ ;  /* 0x000000ffff097224 */ /* 0x000fe200078e00ff */
[----:B------:R-:W3:Y:S06]  /*0040*/  S2R R5, SR_CTAID.X ;  /* 0x0000000000057919 */ /* 0x000eec0000002500 */
[----:B------:R-:W4:Y:S01]  /*0050*/  LDC.64 R2, c[0x0][0x210] ;  /* 0x00008400ff027b82 */ /* 0x000f220000000a00 */
[----:B--2---:R-:W-:Y:S01]  /*0060*/  USHF.L.U32 UR4, UR4, 0x3, URZ ;  /* 0x0000000304047899 */ /* 0x004fe2000800063f */
[----:B-1----:R-:W-:-:S04]  /*0070*/  SHF.R.U32.HI R0, RZ, 0x1, R8 ;  /* 0x00000001ff007819 */ /* 0x002fc80000011608 */
[----:B------:R-:W-:-:S04]  /*0080*/  SGXT.U32 R0, R0, 0x3 ;  /* 0x000000030000781a */ /* 0x000fc80000000000 */
[----:B------:R-:W-:Y:S01]  /*0090*/  LOP3.LUT R7, R0, UR4, RZ, 0xfc, !PT ;  /* 0x0000000400077c12 */ /* 0x000fe2000f8efcff */
[----:B------:R-:W-:Y:S01]  /*00a0*/  ULDC.64 UR4, c[0x0][0x208] ;  /* 0x0000820000047ab9 */ /* 0x000fe20000000a00 */
[----:B------:R-:W-:Y:S02]  /*00b0*/  LOP3.LUT R0, R8, 0x1, RZ, 0xc0, !PT ;  /* 0x0000000108007812 */ /* 0x000fe400078ec0ff */
[----:B------:R-:W-:-:S03]  /*00c0*/  LEA.HI R4, R7, R7, RZ, 0x1 ;  /* 0x0000000707047211 */ /* 0x000fc600078f08ff */
[----:B---3--:R-:W-:Y:S01]  /*00d0*/  IMAD R0, R5, 0x2, R0 ;  /* 0x0000000205007824 */ /* 0x008fe200078e0200 */
[C---:B------:R-:W-:Y:S01]  /*00e0*/  LOP3.LUT R6, R4.reuse, 0xfffffffe, RZ, 0xc0, !PT ;  /* 0xfffffffe04067812 */ /* 0x040fe200078ec0ff */
[----:B------:R-:W-:-:S03]  /*00f0*/  IMAD.SHL.U32 R4, R4, 0x2, RZ ;  /* 0x0000000204047824 */ /* 0x000fc600078e00ff */
[----:B------:R-:W-:Y:S01]  /*0100*/  ISETP.GE.AND P0, PT, R0, 0x2, PT ;  /* 0x000000020000780c */ /* 0x000fe20003f06270 */
[C---:B------:R-:W-:Y:S01]  /*0110*/  IMAD.IADD R5, R7.reuse, 0x1, -R6 ;  /* 0x0000000107057824 */ /* 0x040fe200078e0a06 */
[----:B------:R-:W-:Y:S02]  /*0120*/  LOP3.LUT R4, R4, 0xfffffffc, RZ, 0xc0, !PT ;  /* 0xfffffffc04047812 */ /* 0x000fe400078ec0ff */
[----:B------:R-:W-:Y:S01]  /*0130*/  ISETP.LT.AND P0, PT, R7, 0x8, !P0 ;  /* 0x000000080700780c */ /* 0x000fe20004701270 */
[----:B------:R-:W-:-:S04]  /*0140*/  IMAD R5, R0, 0x2, R5 ;  /* 0x0000000200057824 */ /* 0x000fc800078e0205 */
[----:B------:R-:W-:-:S04]  /*0150*/  IMAD.IADD R5, R5, 0x1, R4 ;  /* 0x0000000105057824 */ /* 0x000fc800078e0204 */
[----:B----4-:R-:W-:Y:S02]  /*0160*/  IMAD.WIDE R2, R5, 0x4, R2 ;  /* 0x0000000405027825 */ /* 0x010fe400078e0202 */
[----:B------:R-:W1:Y:S01]  /*0170*/  LDC.64 R4, c[0x0][0x218] ;  /* 0x00008600ff047b82 */ /* 0x000e620000000a00 */
[----:B------:R-:W-:Y:S02]  /*0180*/  LOP3.LUT P1, RZ, R8, 0x10, RZ, 0xc0, !PT ;  /* 0x0000001008ff7812 */ /* 0x000fe4000782c0ff */
[----:B------:R2:W5:Y:S01]  /*0190*/  @P0 LDG.E.EL R9, desc[UR4][R2.64] ;  /* 0x0000000402090981 */ /* 0x000562000c2e1900 */
[----:B------:R-:W-:Y:S01]  /*01a0*/  IMAD R7, R7, 0x2, R0 ;  /* 0x0000000207077824 */ /* 0x000fe200078e0200 */
[----:B------:R-:W-:-:S03]  /*01b0*/  PLOP3.LUT P0, PT, P1, P0, PT, 0x8, 0x0 ;  /* 0x000000000000781c */ /* 0x000fc60000f00170 */
[----:B-1----:R-:W-:-:S10]  /*01c0*/  IMAD.WIDE R4, R7, 0x4, R4 ;  /* 0x0000000407047825 */ /* 0x002fd400078e0204 */
[----:B--2---:R-:W-:Y:S05]  /*01d0*/  @!P0 EXIT ;  /* 0x000000000000894d */ /* 0x004fea0003800000 */
[----:B-----5:R-:W-:Y:S01]  /*01e0*/  STG.E desc[UR4][R4.64], R9 ;  /* 0x0000000904007986 */ /* 0x020fe2000c101904 */
[----:B------:R-:W-:Y:S05]  /*01f0*/  EXIT ;  /* 0x000000000000794d */ /* 0x000fea0003800000 */
.L_x_0:
[----:B------:R-:W-:-:S00]  /*0200*/  BRA `(.L_x_0) ;  /* 0xfffffffc00fc7947 */ /* 0x000fc0000383ffff */
[----:B------:R-:W-:-:S00]  /*0210*/  NOP ;  /* 0x0000000000007918 */ /* 0x000fc00000000000 */
        /* <DEDUP_REMOVED lines=14> */
.L_x_1:


//--------------------- .nv.constant0.triton_poi_fused_clone_1 --------------------------
	.section	.nv.constant0.triton_poi_fused_clone_1,"a",@progbits
	.sectionflags	@""
	.align	4
.nv.constant0.triton_poi_fused_clone_1:
	.zero		552
